//
// Generated by NVIDIA NVVM Compiler
//
// Compiler Build ID: CL-36424714
// Cuda compilation tools, release 13.0, V13.0.88
// Based on NVVM 20.0.0
//

.version 9.0
.target sm_100
.address_size 64

	// .globl	_Z10bfs_kernelPiS_S_S_ii

.visible .entry _Z10bfs_kernelPiS_S_S_ii(
	.param .u64 .ptr .align 1 _Z10bfs_kernelPiS_S_S_ii_param_0,
	.param .u64 .ptr .align 1 _Z10bfs_kernelPiS_S_S_ii_param_1,
	.param .u64 .ptr .align 1 _Z10bfs_kernelPiS_S_S_ii_param_2,
	.param .u64 .ptr .align 1 _Z10bfs_kernelPiS_S_S_ii_param_3,
	.param .u32 _Z10bfs_kernelPiS_S_S_ii_param_4,
	.param .u32 _Z10bfs_kernelPiS_S_S_ii_param_5
)
{
	.reg .pred 	%p<12>;
	.reg .b32 	%r<48>;
	.reg .b64 	%rd<30>;

	ld.param.u64 	%rd13, [_Z10bfs_kernelPiS_S_S_ii_param_0];
	ld.param.u64 	%rd11, [_Z10bfs_kernelPiS_S_S_ii_param_1];
	ld.param.u64 	%rd14, [_Z10bfs_kernelPiS_S_S_ii_param_2];
	ld.param.u64 	%rd12, [_Z10bfs_kernelPiS_S_S_ii_param_3];
	ld.param.u32 	%r17, [_Z10bfs_kernelPiS_S_S_ii_param_4];
	cvta.to.global.u64 	%rd1, %rd14;
	cvta.to.global.u64 	%rd2, %rd13;
	mov.u32 	%r18, %ctaid.x;
	mov.u32 	%r19, %ntid.x;
	mov.u32 	%r20, %tid.x;
	mad.lo.s32 	%r1, %r18, %r19, %r20;
	setp.ge.s32 	%p1, %r1, %r17;
	@%p1 bra 	$L__BB0_18;
	cvta.to.global.u64 	%rd15, %rd12;
	cvta.to.global.u64 	%rd16, %rd11;
	mul.wide.s32 	%rd17, %r1, 4;
	add.s64 	%rd18, %rd15, %rd17;
	ld.global.u32 	%r2, [%rd18];
	mul.wide.s32 	%rd19, %r2, 4;
	add.s64 	%rd20, %rd16, %rd19;
	ld.global.u32 	%r3, [%rd20];
	ld.global.u32 	%r4, [%rd20+4];
	setp.ge.s32 	%p2, %r3, %r4;
	@%p2 bra 	$L__BB0_18;
	add.s64 	%rd3, %rd1, %rd19;
	sub.s32 	%r21, %r4, %r3;
	and.b32  	%r5, %r21, 3;
	setp.eq.s32 	%p3, %r5, 0;
	mov.u32 	%r45, %r3;
	@%p3 bra 	$L__BB0_7;
	neg.s32 	%r43, %r5;
	mov.u32 	%r45, %r3;
$L__BB0_4:
	.pragma "nounroll";
	mul.wide.s32 	%rd22, %r45, 4;
	add.s64 	%rd23, %rd2, %rd22;
	ld.global.u32 	%r22, [%rd23];
	mul.wide.s32 	%rd24, %r22, 4;
	add.s64 	%rd4, %rd1, %rd24;
	ld.global.u32 	%r23, [%rd4];
	setp.ne.s32 	%p4, %r23, 1000000000;
	@%p4 bra 	$L__BB0_6;
	ld.global.u32 	%r24, [%rd3];
	add.s32 	%r25, %r24, 1;
	st.global.u32 	[%rd4], %r25;
$L__BB0_6:
	add.s32 	%r45, %r45, 1;
	add.s32 	%r43, %r43, 1;
	setp.ne.s32 	%p5, %r43, 0;
	@%p5 bra 	$L__BB0_4;
$L__BB0_7:
	sub.s32 	%r26, %r3, %r4;
	setp.gt.u32 	%p6, %r26, -4;
	@%p6 bra 	$L__BB0_18;
	sub.s32 	%r46, %r45, %r4;
	add.s64 	%rd5, %rd2, 8;
$L__BB0_9:
	mul.wide.s32 	%rd25, %r45, 4;
	add.s64 	%rd6, %rd5, %rd25;
	ld.global.u32 	%r27, [%rd6+-8];
	mul.wide.s32 	%rd26, %r27, 4;
	add.s64 	%rd7, %rd1, %rd26;
	ld.global.u32 	%r28, [%rd7];
	setp.ne.s32 	%p7, %r28, 1000000000;
	@%p7 bra 	$L__BB0_11;
	ld.global.u32 	%r29, [%rd3];
	add.s32 	%r30, %r29, 1;
	st.global.u32 	[%rd7], %r30;
$L__BB0_11:
	ld.global.u32 	%r31, [%rd6+-4];
	mul.wide.s32 	%rd27, %r31, 4;
	add.s64 	%rd8, %rd1, %rd27;
	ld.global.u32 	%r32, [%rd8];
	setp.ne.s32 	%p8, %r32, 1000000000;
	@%p8 bra 	$L__BB0_13;
	ld.global.u32 	%r33, [%rd3];
	add.s32 	%r34, %r33, 1;
	st.global.u32 	[%rd8], %r34;
$L__BB0_13:
	ld.global.u32 	%r35, [%rd6];
	mul.wide.s32 	%rd28, %r35, 4;
	add.s64 	%rd9, %rd1, %rd28;
	ld.global.u32 	%r36, [%rd9];
	setp.ne.s32 	%p9, %r36, 1000000000;
	@%p9 bra 	$L__BB0_15;
	ld.global.u32 	%r37, [%rd3];
	add.s32 	%r38, %r37, 1;
	st.global.u32 	[%rd9], %r38;
$L__BB0_15:
	ld.global.u32 	%r39, [%rd6+4];
	mul.wide.s32 	%rd29, %r39, 4;
	add.s64 	%rd10, %rd1, %rd29;
	ld.global.u32 	%r40, [%rd10];
	setp.ne.s32 	%p10, %r40, 1000000000;
	@%p10 bra 	$L__BB0_17;
	ld.global.u32 	%r41, [%rd3];
	add.s32 	%r42, %r41, 1;
	st.global.u32 	[%rd10], %r42;
$L__BB0_17:
	add.s32 	%r45, %r45, 4;
	add.s32 	%r46, %r46, 4;
	setp.ne.s32 	%p11, %r46, 0;
	@%p11 bra 	$L__BB0_9;
$L__BB0_18:
	ret;

}


// ===== COMPILED SASS (sm_100) =====

	.target	sm_100

	.elftype	@"ET_EXEC"


//--------------------- .note.nv.tkinfo           --------------------------
	.section	.note.nv.tkinfo,"",@"SHT_NOTE"
	.sectionflags	@"SHF_NOTE_NV_TKINFO"
	.tkinfo
        /*0018*/ 	.word	0x00000002
        /*0030*/ 	.string	""
        /*0030*/ 	.string	"ptxas"
        /*0030*/ 	.string	"Cuda compilation tools, release 13.0, V13.0.88"
        /*0030*/ 	.string	"Build cuda_13.0.r13.0/compiler.36424714_0"
        /*0030*/ 	.string	"-arch sm_100 -m 64 "



//--------------------- .note.nv.cuinfo           --------------------------
	.section	.note.nv.cuinfo,"",@"SHT_NOTE"
	.sectionflags	@"SHF_NOTE_NV_CUINFO"
        /*0018*/ 	.short	0x0002
        /*001a*/ 	.short	0x0064
        /*001c*/ 	.short	0x0082
	.zero		2


//--------------------- .nv.info                  --------------------------
	.section	.nv.info,"",@"SHT_CUDA_INFO"
	.align	4


	//----- nvinfo : EIATTR_REGCOUNT
	.align		4
        /*0000*/ 	.byte	0x04, 0x2f
        /*0002*/ 	.short	(.L_1 - .L_0)
	.align		4
.L_0:
        /*0004*/ 	.word	index@(_Z10bfs_kernelPiS_S_S_ii)
        /*0008*/ 	.word	0x00000014


	//----- nvinfo : EIATTR_FRAME_SIZE
	.align		4
.L_1:
        /*000c*/ 	.byte	0x04, 0x11
        /*000e*/ 	.short	(.L_3 - .L_2)
	.align		4
.L_2:
        /*0010*/ 	.word	index@(_Z10bfs_kernelPiS_S_S_ii)
        /*0014*/ 	.word	0x00000000


	//----- nvinfo : EIATTR_MIN_STACK_SIZE
	.align		4
.L_3:
        /*0018*/ 	.byte	0x04, 0x12
        /*001a*/ 	.short	(.L_5 - .L_4)
	.align		4
.L_4:
        /*001c*/ 	.word	index@(_Z10bfs_kernelPiS_S_S_ii)
        /*0020*/ 	.word	0x00000000
.L_5:


//--------------------- .nv.compat                --------------------------
	.section	.nv.compat,"",@"SHT_CUDA_COMPAT_INFO"
	.align	4
        /*0000*/ 	.byte	0x02, 0x09, 0x00, 0x00, 0x02, 0x02, 0x01, 0x00, 0x02, 0x05, 0x05, 0x00, 0x03, 0x07, 0x01, 0x01
        /*0010*/ 	.byte	0x02, 0x03, 0x00, 0x00, 0x02, 0x06, 0x01, 0x00, 0x04, 0x0b, 0x08, 0x00, 0x09, 0x00, 0x00, 0x00
        /*0020*/ 	.byte	0x00, 0x00, 0x00, 0x00


//--------------------- .nv.info._Z10bfs_kernelPiS_S_S_ii --------------------------
	.section	.nv.info._Z10bfs_kernelPiS_S_S_ii,"",@"SHT_CUDA_INFO"
	.sectionflags	@""
	.align	4


	//----- nvinfo : EIATTR_CUDA_API_VERSION
	.align		4
        /*0000*/ 	.byte	0x04, 0x37
        /*0002*/ 	.short	(.L_7 - .L_6)
.L_6:
        /*0004*/ 	.word	0x00000082


	//----- nvinfo : EIATTR_KPARAM_INFO
	.align		4
.L_7:
        /*0008*/ 	.byte	0x04, 0x17
        /*000a*/ 	.short	(.L_9 - .L_8)
.L_8:
        /*000c*/ 	.word	0x00000000
        /*0010*/ 	.short	0x0005
        /*0012*/ 	.short	0x0024
        /*0014*/ 	.byte	0x00, 0xf0, 0x11, 0x00


	//----- nvinfo : EIATTR_KPARAM_INFO
	.align		4
.L_9:
        /*0018*/ 	.byte	0x04, 0x17
        /*001a*/ 	.short	(.L_11 - .L_10)
.L_10:
        /*001c*/ 	.word	0x00000000
        /*0020*/ 	.short	0x0004
        /*0022*/ 	.short	0x0020
        /*0024*/ 	.byte	0x00, 0xf0, 0x11, 0x00


	//----- nvinfo : EIATTR_KPARAM_INFO
	.align		4
.L_11:
        /*0028*/ 	.byte	0x04, 0x17
        /*002a*/ 	.short	(.L_13 - .L_12)
.L_12:
        /*002c*/ 	.word	0x00000000
        /*0030*/ 	.short	0x0003
        /*0032*/ 	.short	0x0018
        /*0034*/ 	.byte	0x00, 0xf5, 0x21, 0x00


	//----- nvinfo : EIATTR_KPARAM_INFO
	.align		4
.L_13:
        /*0038*/ 	.byte	0x04, 0x17
        /*003a*/ 	.short	(.L_15 - .L_14)
.L_14:
        /*003c*/ 	.word	0x00000000
        /*0040*/ 	.short	0x0002
        /*0042*/ 	.short	0x0010
        /*0044*/ 	.byte	0x00, 0xf5, 0x21, 0x00


	//----- nvinfo : EIATTR_KPARAM_INFO
	.align		4
.L_15:
        /*0048*/ 	.byte	0x04, 0x17
        /*004a*/ 	.short	(.L_17 - .L_16)
.L_16:
        /*004c*/ 	.word	0x00000000
        /*0050*/ 	.short	0x0001
        /*0052*/ 	.short	0x0008
        /*0054*/ 	.byte	0x00, 0xf5, 0x21, 0x00


	//----- nvinfo : EIATTR_KPARAM_INFO
	.align		4
.L_17:
        /*0058*/ 	.byte	0x04, 0x17
        /*005a*/ 	.short	(.L_19 - .L_18)
.L_18:
        /*005c*/ 	.word	0x00000000
        /*0060*/ 	.short	0x0000
        /*0062*/ 	.short	0x0000
        /*0064*/ 	.byte	0x00, 0xf5, 0x21, 0x00


	//----- nvinfo : EIATTR_SPARSE_MMA_MASK
	.align		4
.L_19:
        /*0068*/ 	.byte	0x03, 0x50
        /*006a*/ 	.short	0x0000


	//----- nvinfo : EIATTR_MAXREG_COUNT
	.align		4
        /*006c*/ 	.byte	0x03, 0x1b
        /*006e*/ 	.short	0x00ff


	//----- nvinfo : EIATTR_MERCURY_ISA_VERSION
	.align		4
        /*0070*/ 	.byte	0x03, 0x5f
        /*0072*/ 	.short	0x0101


	//----- nvinfo : EIATTR_VRC_CTA_INIT_COUNT
	.align		4
        /*0074*/ 	.byte	0x02, 0x4a
	.zero		1
	.zero		1


	//----- nvinfo : EIATTR_EXIT_INSTR_OFFSETS
	.align		4
        /*0078*/ 	.byte	0x04, 0x1c
        /*007a*/ 	.short	(.L_21 - .L_20)


	//   ....[0]....
.L_20:
        /*007c*/ 	.word	0x00000070


	//   ....[1]....
        /*0080*/ 	.word	0x00000110


	//   ....[2]....
        /*0084*/ 	.word	0x000002a0


	//   ....[3]....
        /*0088*/ 	.word	0x00000530


	//----- nvinfo : EIATTR_CRS_STACK_SIZE
	.align		4
.L_21:
        /*008c*/ 	.byte	0x04, 0x1e
        /*008e*/ 	.short	(.L_23 - .L_22)
.L_22:
        /*0090*/ 	.word	0x00000000


	//----- nvinfo : EIATTR_CBANK_PARAM_SIZE
	.align		4
.L_23:
        /*0094*/ 	.byte	0x03, 0x19
        /*0096*/ 	.short	0x0028


	//----- nvinfo : EIATTR_PARAM_CBANK
	.align		4
        /*0098*/ 	.byte	0x04, 0x0a
        /*009a*/ 	.short	(.L_25 - .L_24)
	.align		4
.L_24:
        /*009c*/ 	.word	index@(.nv.constant0._Z10bfs_kernelPiS_S_S_ii)
        /*00a0*/ 	.short	0x0380
        /*00a2*/ 	.short	0x0028


	//----- nvinfo : EIATTR_SW_WAR
	.align		4
.L_25:
        /*00a4*/ 	.byte	0x04, 0x36
        /*00a6*/ 	.short	(.L_27 - .L_26)
.L_26:
        /*00a8*/ 	.word	0x00000008
.L_27:


//--------------------- .nv.callgraph             --------------------------
	.section	.nv.callgraph,"",@"SHT_CUDA_CALLGRAPH"
	.align	4
	.sectionentsize	8
	.align		4
        /*0000*/ 	.word	0x00000000
	.align		4
        /*0004*/ 	.word	0xffffffff
	.align		4
        /*0008*/ 	.word	0x00000000
	.align		4
        /*000c*/ 	.word	0xfffffffe
	.align		4
        /*0010*/ 	.word	0x00000000
	.align		4
        /*0014*/ 	.word	0xfffffffd
	.align		4
        /*0018*/ 	.word	0x00000000
	.align		4
        /*001c*/ 	.word	0xfffffffc


//--------------------- .text._Z10bfs_kernelPiS_S_S_ii --------------------------
	.section	.text._Z10bfs_kernelPiS_S_S_ii,"ax",@progbits
	.align	128
        .global         _Z10bfs_kernelPiS_S_S_ii
        .type           _Z10bfs_kernelPiS_S_S_ii,@function
        .size           _Z10bfs_kernelPiS_S_S_ii,(.L_x_5 - _Z10bfs_kernelPiS_S_S_ii)
        .other          _Z10bfs_kernelPiS_S_S_ii,@"STO_CUDA_ENTRY STV_DEFAULT"
_Z10bfs_kernelPiS_S_S_ii:
.text._Z10bfs_kernelPiS_S_S_ii:
[----:B------:R-:W-:Y:S01]  /*0000*/  LDC R1, c[0x0][0x37c] ;  /* 0x0000df00ff017b82 */ /* 0x000fe20000000800 */
[----:B------:R-:W0:Y:S07]  /*0010*/  S2R R0, SR_TID.X ;  /* 0x0000000000007919 */ /* 0x000e2e0000002100 */
[----:B------:R-:W0:Y:S01]  /*0020*/  S2UR UR4, SR_CTAID.X ;  /* 0x00000000000479c3 */ /* 0x000e220000002500 */
[----:B------:R-:W1:Y:S07]  /*0030*/  LDCU UR5, c[0x0][0x3a0] ;  /* 0x00007400ff0577ac */ /* 0x000e6e0008000800 */
[----:B------:R-:W0:Y:S02]  /*0040*/  LDC R5, c[0x0][0x360] ;  /* 0x0000d800ff057b82 */ /* 0x000e240000000800 */
[----:B0-----:R-:W-:-:S05]  /*0050*/  IMAD R5, R5, UR4, R0 ;  /* 0x0000000405057c24 */ /* 0x001fca000f8e0200 */
[----:B-1----:R-:W-:-:S13]  /*0060*/  ISETP.GE.AND P0, PT, R5, UR5, PT ;  /* 0x0000000505007c0c */ /* 0x002fda000bf06270 */
[----:B------:R-:W-:Y:S05]  /*0070*/  @P0 EXIT ;  /* 0x000000000000094d */ /* 0x000fea0003800000 */
[----:B------:R-:W0:Y:S01]  /*0080*/  LDC.64 R2, c[0x0][0x398] ;  /* 0x0000e600ff027b82 */ /* 0x000e220000000a00 */
[----:B------:R-:W1:Y:S01]  /*0090*/  LDCU.64 UR6, c[0x0][0x358] ;  /* 0x00006b00ff0677ac */ /* 0x000e620008000a00 */
[----:B0-----:R-:W-:-:S06]  /*00a0*/  IMAD.WIDE R2, R5, 0x4, R2 ;  /* 0x0000000405027825 */ /* 0x001fcc00078e0202 */
[----:B------:R-:W0:Y:S01]  /*00b0*/  LDC.64 R4, c[0x0][0x388] ;  /* 0x0000e200ff047b82 */ /* 0x000e220000000a00 */
[----:B-1----:R-:W0:Y:S02]  /*00c0*/  LDG.E R7, desc[UR6][R2.64] ;  /* 0x0000000602077981 */ /* 0x002e24000c1e1900 */
[----:B0-----:R-:W-:-:S05]  /*00d0*/  IMAD.WIDE R4, R7, 0x4, R4 ;  /* 0x0000000407047825 */ /* 0x001fca00078e0204 */
[----:B------:R-:W2:Y:S04]  /*00e0*/  LDG.E R0, desc[UR6][R4.64] ;  /* 0x0000000604007981 */ /* 0x000ea8000c1e1900 */
[----:B------:R-:W2:Y:S02]  /*00f0*/  LDG.E R13, desc[UR6][R4.64+0x4] ;  /* 0x00000406040d7981 */ /* 0x000ea4000c1e1900 */
[----:B--2---:R-:W-:-:S13]  /*0100*/  ISETP.GE.AND P0, PT, R0, R13, PT ;  /* 0x0000000d0000720c */ /* 0x004fda0003f06270 */
[----:B------:R-:W-:Y:S05]  /*0110*/  @P0 EXIT ;  /* 0x000000000000094d */ /* 0x000fea0003800000 */
[----:B------:R-:W0:Y:S01]  /*0120*/  LDC.64 R2, c[0x0][0x390] ;  /* 0x0000e400ff027b82 */ /* 0x000e220000000a00 */
[CC--:B------:R-:W-:Y:S01]  /*0130*/  IADD3 R4, PT, PT, -R0.reuse, R13.reuse, RZ ;  /* 0x0000000d00047210 */ /* 0x0c0fe20007ffe1ff */
[----:B------:R-:W-:Y:S01]  /*0140*/  BSSY.RECONVERGENT B0, `(.L_x_0) ;  /* 0x0000015000007945 */ /* 0x000fe20003800200 */
[----:B------:R-:W-:Y:S02]  /*0150*/  IADD3 R5, PT, PT, R0, -R13, RZ ;  /* 0x8000000d00057210 */ /* 0x000fe40007ffe0ff */
[----:B------:R-:W-:Y:S02]  /*0160*/  LOP3.LUT P1, R4, R4, 0x3, RZ, 0xc0, !PT ;  /* 0x0000000304047812 */ /* 0x000fe4000782c0ff */
[----:B------:R-:W-:Y:S01]  /*0170*/  ISETP.GT.U32.AND P0, PT, R5, -0x4, PT ;  /* 0xfffffffc0500780c */ /* 0x000fe20003f04070 */
[----:B0-----:R-:W-:-:S10]  /*0180*/  IMAD.WIDE R2, R7, 0x4, R2 ;  /* 0x0000000407027825 */ /* 0x001fd400078e0202 */
[----:B------:R-:W-:Y:S05]  /*0190*/  @!P1 BRA `(.L_x_1) ;  /* 0x00000000003c9947 */ /* 0x000fea0003800000 */
[----:B------:R-:W0:Y:S01]  /*01a0*/  LDC.64 R10, c[0x0][0x390] ;  /* 0x0000e400ff0a7b82 */ /* 0x000e220000000a00 */
[----:B------:R-:W-:-:S07]  /*01b0*/  IMAD.MOV R12, RZ, RZ, -R4 ;  /* 0x000000ffff0c7224 */ /* 0x000fce00078e0a04 */
[----:B------:R-:W1:Y:S02]  /*01c0*/  LDC.64 R6, c[0x0][0x380] ;  /* 0x0000e000ff067b82 */ /* 0x000e640000000a00 */
.L_x_2:
[----:B-1----:R-:W-:-:S06]  /*01d0*/  IMAD.WIDE R4, R0, 0x4, R6 ;  /* 0x0000000400047825 */ /* 0x002fcc00078e0206 */
[----:B------:R-:W0:Y:S02]  /*01e0*/  LDG.E R5, desc[UR6][R4.64] ;  /* 0x0000000604057981 */ /* 0x000e24000c1e1900 */
[----:B0-----:R-:W-:-:S05]  /*01f0*/  IMAD.WIDE R8, R5, 0x4, R10 ;  /* 0x0000000405087825 */ /* 0x001fca00078e020a */
[----:B------:R-:W2:Y:S02]  /*0200*/  LDG.E R14, desc[UR6][R8.64] ;  /* 0x00000006080e7981 */ /* 0x000ea4000c1e1900 */
[----:B--2---:R-:W-:-:S13]  /*0210*/  ISETP.NE.AND P1, PT, R14, 0x3b9aca00, PT ;  /* 0x3b9aca000e00780c */ /* 0x004fda0003f25270 */
[----:B------:R-:W2:Y:S01]  /*0220*/  @!P1 LDG.E R14, desc[UR6][R2.64] ;  /* 0x00000006020e9981 */ /* 0x000ea2000c1e1900 */
[----:B------:R-:W-:Y:S01]  /*0230*/  VIADD R12, R12, 0x1 ;  /* 0x000000010c0c7836 */ /* 0x000fe20000000000 */
[----:B------:R-:W-:Y:S02]  /*0240*/  IADD3 R0, PT, PT, R0, 0x1, RZ ;  /* 0x0000000100007810 */ /* 0x000fe40007ffe0ff */
[----:B--2---:R-:W-:-:S05]  /*0250*/  @!P1 IADD3 R15, PT, PT, R14, 0x1, RZ ;  /* 0x000000010e0f9810 */ /* 0x004fca0007ffe0ff */
[----:B------:R2:W-:Y:S01]  /*0260*/  @!P1 STG.E desc[UR6][R8.64], R15 ;  /* 0x0000000f08009986 */ /* 0x0005e2000c101906 */
[----:B------:R-:W-:-:S13]  /*0270*/  ISETP.NE.AND P1, PT, R12, RZ, PT ;  /* 0x000000ff0c00720c */ /* 0x000fda0003f25270 */
[----:B--2---:R-:W-:Y:S05]  /*0280*/  @P1 BRA `(.L_x_2) ;  /* 0xfffffffc00d01947 */ /* 0x004fea000383ffff */
.L_x_1:
[----:B------:R-:W-:Y:S05]  /*0290*/  BSYNC.RECONVERGENT B0 ;  /* 0x0000000000007941 */ /* 0x000fea0003800200 */
.L_x_0:
[----:B------:R-:W-:Y:S05]  /*02a0*/  @P0 EXIT ;  /* 0x000000000000094d */ /* 0x000fea0003800000 */
[----:B------:R-:W0:Y:S01]  /*02b0*/  LDCU.64 UR4, c[0x0][0x380] ;  /* 0x00007000ff0477ac */ /* 0x000e220008000a00 */
[----:B------:R-:W-:Y:S01]  /*02c0*/  IMAD.IADD R8, R0, 0x1, -R13 ;  /* 0x0000000100087824 */ /* 0x000fe200078e0a0d */
[----:B0-----:R-:W-:-:S04]  /*02d0*/  UIADD3 UR4, UP0, UPT, UR4, 0x8, URZ ;  /* 0x0000000804047890 */ /* 0x001fc8000ff1e0ff */
[----:B------:R-:W-:-:S12]  /*02e0*/  UIADD3.X UR5, UPT, UPT, URZ, UR5, URZ, UP0, !UPT ;  /* 0x00000005ff057290 */ /* 0x000fd800087fe4ff */
.L_x_3:
[----:B------:R-:W-:Y:S01]  /*02f0*/  MOV R6, UR4 ;  /* 0x0000000400067c02 */ /* 0x000fe20008000f00 */
[----:B------:R-:W-:Y:S01]  /*0300*/  IMAD.U32 R7, RZ, RZ, UR5 ;  /* 0x00000005ff077e24 */ /* 0x000fe2000f8e00ff */
[----:B------:R-:W0:Y:S03]  /*0310*/  LDC.64 R4, c[0x0][0x390] ;  /* 0x0000e400ff047b82 */ /* 0x000e260000000a00 */
[----:B------:R-:W-:-:S05]  /*0320*/  IMAD.WIDE R6, R0, 0x4, R6 ;  /* 0x0000000400067825 */ /* 0x000fca00078e0206 */
[----:B------:R-:W0:Y:S02]  /*0330*/  LDG.E R11, desc[UR6][R6.64+-0x8] ;  /* 0xfffff806060b7981 */ /* 0x000e24000c1e1900 */
[----:B0-----:R-:W-:-:S05]  /*0340*/  IMAD.WIDE R10, R11, 0x4, R4 ;  /* 0x000000040b0a7825 */ /* 0x001fca00078e0204 */
[----:B------:R-:W2:Y:S02]  /*0350*/  LDG.E R9, desc[UR6][R10.64] ;  /* 0x000000060a097981 */ /* 0x000ea4000c1e1900 */
[----:B--2---:R-:W-:-:S13]  /*0360*/  ISETP.NE.AND P0, PT, R9, 0x3b9aca00, PT ;  /* 0x3b9aca000900780c */ /* 0x004fda0003f05270 */
[----:B------:R-:W2:Y:S02]  /*0370*/  @!P0 LDG.E R9, desc[UR6][R2.64] ;  /* 0x0000000602098981 */ /* 0x000ea4000c1e1900 */
[----:B--2---:R-:W-:-:S05]  /*0380*/  @!P0 IADD3 R9, PT, PT, R9, 0x1, RZ ;  /* 0x0000000109098810 */ /* 0x004fca0007ffe0ff */
[----:B------:R0:W-:Y:S04]  /*0390*/  @!P0 STG.E desc[UR6][R10.64], R9 ;  /* 0x000000090a008986 */ /* 0x0001e8000c101906 */
[----:B------:R-:W2:Y:S02]  /*03a0*/  LDG.E R13, desc[UR6][R6.64+-0x4] ;  /* 0xfffffc06060d7981 */ /* 0x000ea4000c1e1900 */
[----:B--2---:R-:W-:-:S05]  /*03b0*/  IMAD.WIDE R12, R13, 0x4, R4 ;  /* 0x000000040d0c7825 */ /* 0x004fca00078e0204 */
[----:B------:R-:W2:Y:S02]  /*03c0*/  LDG.E R14, desc[UR6][R12.64] ;  /* 0x000000060c0e7981 */ /* 0x000ea4000c1e1900 */
[----:B--2---:R-:W-:-:S13]  /*03d0*/  ISETP.NE.AND P0, PT, R14, 0x3b9aca00, PT ;  /* 0x3b9aca000e00780c */ /* 0x004fda0003f05270 */
[----:B------:R-:W2:Y:S02]  /*03e0*/  @!P0 LDG.E R14, desc[UR6][R2.64] ;  /* 0x00000006020e8981 */ /* 0x000ea4000c1e1900 */
[----:B--2---:R-:W-:-:S05]  /*03f0*/  @!P0 VIADD R17, R14, 0x1 ;  /* 0x000000010e118836 */ /* 0x004fca0000000000 */
[----:B------:R1:W-:Y:S04]  /*0400*/  @!P0 STG.E desc[UR6][R12.64], R17 ;  /* 0x000000110c008986 */ /* 0x0003e8000c101906 */
[----:B------:R-:W2:Y:S02]  /*0410*/  LDG.E R15, desc[UR6][R6.64] ;  /* 0x00000006060f7981 */ /* 0x000ea4000c1e1900 */
[----:B--2---:R-:W-:-:S05]  /*0420*/  IMAD.WIDE R14, R15, 0x4, R4 ;  /* 0x000000040f0e7825 */ /* 0x004fca00078e0204 */
[----:B------:R-:W2:Y:S02]  /*0430*/  LDG.E R16, desc[UR6][R14.64] ;  /* 0x000000060e107981 */ /* 0x000ea4000c1e1900 */
[----:B--2---:R-:W-:-:S13]  /*0440*/  ISETP.NE.AND P0, PT, R16, 0x3b9aca00, PT ;  /* 0x3b9aca001000780c */ /* 0x004fda0003f05270 */
[----:B0-----:R-:W2:Y:S02]  /*0450*/  @!P0 LDG.E R9, desc[UR6][R2.64] ;  /* 0x0000000602098981 */ /* 0x001ea4000c1e1900 */
[----:B--2---:R-:W-:-:S05]  /*0460*/  @!P0 IADD3 R9, PT, PT, R9, 0x1, RZ ;  /* 0x0000000109098810 */ /* 0x004fca0007ffe0ff */
[----:B------:R1:W-:Y:S04]  /*0470*/  @!P0 STG.E desc[UR6][R14.64], R9 ;  /* 0x000000090e008986 */ /* 0x0003e8000c101906 */
[----:B------:R-:W2:Y:S02]  /*0480*/  LDG.E R11, desc[UR6][R6.64+0x4] ;  /* 0x00000406060b7981 */ /* 0x000ea4000c1e1900 */
[----:B--2---:R-:W-:-:S05]  /*0490*/  IMAD.WIDE R4, R11, 0x4, R4 ;  /* 0x000000040b047825 */ /* 0x004fca00078e0204 */
[----:B------:R-:W2:Y:S02]  /*04a0*/  LDG.E R10, desc[UR6][R4.64] ;  /* 0x00000006040a7981 */ /* 0x000ea4000c1e1900 */
[----:B--2---:R-:W-:-:S13]  /*04b0*/  ISETP.NE.AND P0, PT, R10, 0x3b9aca00, PT ;  /* 0x3b9aca000a00780c */ /* 0x004fda0003f05270 */
[----:B------:R-:W2:Y:S01]  /*04c0*/  @!P0 LDG.E R10, desc[UR6][R2.64] ;  /* 0x00000006020a8981 */ /* 0x000ea2000c1e1900 */
[----:B------:R-:W-:Y:S01]  /*04d0*/  IADD3 R8, PT, PT, R8, 0x4, RZ ;  /* 0x0000000408087810 */ /* 0x000fe20007ffe0ff */
[----:B------:R-:W-:Y:S02]  /*04e0*/  VIADD R0, R0, 0x4 ;  /* 0x0000000400007836 */ /* 0x000fe40000000000 */
[----:B--2---:R-:W-:-:S05]  /*04f0*/  @!P0 VIADD R11, R10, 0x1 ;  /* 0x000000010a0b8836 */ /* 0x004fca0000000000 */
[----:B------:R1:W-:Y:S01]  /*0500*/  @!P0 STG.E desc[UR6][R4.64], R11 ;  /* 0x0000000b04008986 */ /* 0x0003e2000c101906 */
[----:B------:R-:W-:-:S13]  /*0510*/  ISETP.NE.AND P0, PT, R8, RZ, PT ;  /* 0x000000ff0800720c */ /* 0x000fda0003f05270 */
[----:B-1----:R-:W-:Y:S05]  /*0520*/  @P0 BRA `(.L_x_3) ;  /* 0xfffffffc00700947 */ /* 0x002fea000383ffff */
[----:B------:R-:W-:Y:S05]  /*0530*/  EXIT ;  /* 0x000000000000794d */ /* 0x000fea0003800000 */
.L_x_4:
[----:B------:R-:W-:-:S00]  /*0540*/  BRA `(.L_x_4) ;  /* 0xfffffffc00fc7947 */ /* 0x000fc0000383ffff */
[----:B------:R-:W-:-:S00]  /*0550*/  NOP ;  /* 0x0000000000007918 */ /* 0x000fc00000000000 */
        /* <DEDUP_REMOVED lines=10> */
.L_x_5:


//--------------------- .nv.shared.reserved.0     --------------------------
	.section	.nv.shared.reserved.0,"aw",@nobits
	.weak		__nv_reservedSMEM_offset_0_alias
	.size		__nv_reservedSMEM_offset_0_alias, 0, 64
	.other		__nv_reservedSMEM_offset_0_alias,@"STO_CUDA_RESERVED_SHARED STV_DEFAULT"
__nv_reservedSMEM_offset_0_alias:
	.zero		0
	.zero		64


//--------------------- .nv.constant0._Z10bfs_kernelPiS_S_S_ii --------------------------
	.section	.nv.constant0._Z10bfs_kernelPiS_S_S_ii,"a",@progbits
	.sectionflags	@""
	.align	4
.nv.constant0._Z10bfs_kernelPiS_S_S_ii:
	.zero		936


//--------------------- SYMBOLS --------------------------

	.type		.nv.reservedSmem.offset0,@object
	.size		.nv.reservedSmem.offset0,0x4
